//
// Generated by NVIDIA NVVM Compiler
//
// Compiler Build ID: CL-36424714
// Cuda compilation tools, release 13.0, V13.0.88
// Based on NVVM 20.0.0
//

.version 9.0
.target sm_100
.address_size 64

	// .globl	_Z10check_syncPfi

.visible .entry _Z10check_syncPfi(
	.param .u64 .ptr .align 1 _Z10check_syncPfi_param_0,
	.param .u32 _Z10check_syncPfi_param_1
)
{
	.reg .pred 	%p<6>;
	.reg .b32 	%r<10>;

	ld.param.u32 	%r5, [_Z10check_syncPfi_param_1];
	setp.eq.s32 	%p1, %r5, 0;
	@%p1 bra 	$L__BB0_6;
	mul.lo.s32 	%r6, %r5, %r5;
	max.u32 	%r1, %r6, 1;
	setp.lt.u32 	%p2, %r6, 4;
	@%p2 bra 	$L__BB0_4;
	and.b32  	%r7, %r1, -4;
	neg.s32 	%r9, %r7;
$L__BB0_3:
	bar.sync 	0;
	bar.sync 	0;
	bar.sync 	0;
	bar.sync 	0;
	add.s32 	%r9, %r9, 4;
	setp.ne.s32 	%p3, %r9, 0;
	@%p3 bra 	$L__BB0_3;
$L__BB0_4:
	and.b32  	%r8, %r1, 1;
	setp.eq.b32 	%p4, %r8, 1;
	not.pred 	%p5, %p4;
	@%p5 bra 	$L__BB0_6;
	bar.sync 	0;
$L__BB0_6:
	ret;

}


// ===== COMPILED SASS (sm_100) =====

	.target	sm_100

	.elftype	@"ET_EXEC"


//--------------------- .note.nv.tkinfo           --------------------------
	.section	.note.nv.tkinfo,"",@"SHT_NOTE"
	.sectionflags	@"SHF_NOTE_NV_TKINFO"
	.tkinfo
        /*0018*/ 	.word	0x00000002
        /*0030*/ 	.string	""
        /*0030*/ 	.string	"ptxas"
        /*0030*/ 	.string	"Cuda compilation tools, release 13.0, V13.0.88"
        /*0030*/ 	.string	"Build cuda_13.0.r13.0/compiler.36424714_0"
        /*0030*/ 	.string	"-arch sm_100 -m 64 "



//--------------------- .note.nv.cuinfo           --------------------------
	.section	.note.nv.cuinfo,"",@"SHT_NOTE"
	.sectionflags	@"SHF_NOTE_NV_CUINFO"
        /*0018*/ 	.short	0x0002
        /*001a*/ 	.short	0x0064
        /*001c*/ 	.short	0x0082
	.zero		2


//--------------------- .nv.info                  --------------------------
	.section	.nv.info,"",@"SHT_CUDA_INFO"
	.align	4


	//----- nvinfo : EIATTR_REGCOUNT
	.align		4
        /*0000*/ 	.byte	0x04, 0x2f
        /*0002*/ 	.short	(.L_1 - .L_0)
	.align		4
.L_0:
        /*0004*/ 	.word	index@(_Z10check_syncPfi)
        /*0008*/ 	.word	0x00000006


	//----- nvinfo : EIATTR_FRAME_SIZE
	.align		4
.L_1:
        /*000c*/ 	.byte	0x04, 0x11
        /*000e*/ 	.short	(.L_3 - .L_2)
	.align		4
.L_2:
        /*0010*/ 	.word	index@(_Z10check_syncPfi)
        /*0014*/ 	.word	0x00000000


	//----- nvinfo : EIATTR_MIN_STACK_SIZE
	.align		4
.L_3:
        /*0018*/ 	.byte	0x04, 0x12
        /*001a*/ 	.short	(.L_5 - .L_4)
	.align		4
.L_4:
        /*001c*/ 	.word	index@(_Z10check_syncPfi)
        /*0020*/ 	.word	0x00000000
.L_5:


//--------------------- .nv.compat                --------------------------
	.section	.nv.compat,"",@"SHT_CUDA_COMPAT_INFO"
	.align	4
        /*0000*/ 	.byte	0x02, 0x09, 0x00, 0x00, 0x02, 0x02, 0x01, 0x00, 0x02, 0x05, 0x05, 0x00, 0x03, 0x07, 0x01, 0x01
        /*0010*/ 	.byte	0x02, 0x03, 0x00, 0x00, 0x02, 0x06, 0x01, 0x00, 0x04, 0x0b, 0x08, 0x00, 0x09, 0x00, 0x00, 0x00
        /*0020*/ 	.byte	0x00, 0x00, 0x00, 0x00


//--------------------- .nv.info._Z10check_syncPfi --------------------------
	.section	.nv.info._Z10check_syncPfi,"",@"SHT_CUDA_INFO"
	.sectionflags	@""
	.align	4


	//----- nvinfo : EIATTR_CUDA_API_VERSION
	.align		4
        /*0000*/ 	.byte	0x04, 0x37
        /*0002*/ 	.short	(.L_7 - .L_6)
.L_6:
        /*0004*/ 	.word	0x00000082


	//----- nvinfo : EIATTR_KPARAM_INFO
	.align		4
.L_7:
        /*0008*/ 	.byte	0x04, 0x17
        /*000a*/ 	.short	(.L_9 - .L_8)
.L_8:
        /*000c*/ 	.word	0x00000000
        /*0010*/ 	.short	0x0001
        /*0012*/ 	.short	0x0008
        /*0014*/ 	.byte	0x00, 0xf0, 0x11, 0x00


	//----- nvinfo : EIATTR_KPARAM_INFO
	.align		4
.L_9:
        /*0018*/ 	.byte	0x04, 0x17
        /*001a*/ 	.short	(.L_11 - .L_10)
.L_10:
        /*001c*/ 	.word	0x00000000
        /*0020*/ 	.short	0x0000
        /*0022*/ 	.short	0x0000
        /*0024*/ 	.byte	0x00, 0xf5, 0x21, 0x00


	//----- nvinfo : EIATTR_SPARSE_MMA_MASK
	.align		4
.L_11:
        /*0028*/ 	.byte	0x03, 0x50
        /*002a*/ 	.short	0x0000


	//----- nvinfo : EIATTR_MAXREG_COUNT
	.align		4
        /*002c*/ 	.byte	0x03, 0x1b
        /*002e*/ 	.short	0x00ff


	//----- nvinfo : EIATTR_NUM_BARRIERS
	.align		4
        /*0030*/ 	.byte	0x02, 0x4c
        /*0032*/ 	.byte	0x01
	.zero		1


	//----- nvinfo : EIATTR_MERCURY_ISA_VERSION
	.align		4
        /*0034*/ 	.byte	0x03, 0x5f
        /*0036*/ 	.short	0x0101


	//----- nvinfo : EIATTR_VRC_CTA_INIT_COUNT
	.align		4
        /*0038*/ 	.byte	0x02, 0x4a
	.zero		1
	.zero		1


	//----- nvinfo : EIATTR_EXIT_INSTR_OFFSETS
	.align		4
        /*003c*/ 	.byte	0x04, 0x1c
        /*003e*/ 	.short	(.L_13 - .L_12)


	//   ....[0]....
.L_12:
        /*0040*/ 	.word	0x00000030


	//   ....[1]....
        /*0044*/ 	.word	0x000003c0


	//   ....[2]....
        /*0048*/ 	.word	0x000003e0


	//----- nvinfo : EIATTR_CBANK_PARAM_SIZE
	.align		4
.L_13:
        /*004c*/ 	.byte	0x03, 0x19
        /*004e*/ 	.short	0x000c


	//----- nvinfo : EIATTR_PARAM_CBANK
	.align		4
        /*0050*/ 	.byte	0x04, 0x0a
        /*0052*/ 	.short	(.L_15 - .L_14)
	.align		4
.L_14:
        /*0054*/ 	.word	index@(.nv.constant0._Z10check_syncPfi)
        /*0058*/ 	.short	0x0380
        /*005a*/ 	.short	0x000c


	//----- nvinfo : EIATTR_SW_WAR
	.align		4
.L_15:
        /*005c*/ 	.byte	0x04, 0x36
        /*005e*/ 	.short	(.L_17 - .L_16)
.L_16:
        /*0060*/ 	.word	0x00000008
.L_17:


//--------------------- .nv.callgraph             --------------------------
	.section	.nv.callgraph,"",@"SHT_CUDA_CALLGRAPH"
	.align	4
	.sectionentsize	8
	.align		4
        /*0000*/ 	.word	0x00000000
	.align		4
        /*0004*/ 	.word	0xffffffff
	.align		4
        /*0008*/ 	.word	0x00000000
	.align		4
        /*000c*/ 	.word	0xfffffffe
	.align		4
        /*0010*/ 	.word	0x00000000
	.align		4
        /*0014*/ 	.word	0xfffffffd
	.align		4
        /*0018*/ 	.word	0x00000000
	.align		4
        /*001c*/ 	.word	0xfffffffc


//--------------------- .text._Z10check_syncPfi   --------------------------
	.section	.text._Z10check_syncPfi,"ax",@progbits
	.align	128
        .global         _Z10check_syncPfi
        .type           _Z10check_syncPfi,@function
        .size           _Z10check_syncPfi,(.L_x_6 - _Z10check_syncPfi)
        .other          _Z10check_syncPfi,@"STO_CUDA_ENTRY STV_DEFAULT"
_Z10check_syncPfi:
.text._Z10check_syncPfi:
[----:B------:R-:W-:Y:S08]  /*0000*/  LDC R1, c[0x0][0x37c] ;  /* 0x0000df00ff017b82 */ /* 0x000ff00000000800 */
[----:B------:R-:W0:Y:S02]  /*0010*/  LDC R0, c[0x0][0x388] ;  /* 0x0000e200ff007b82 */ /* 0x000e240000000800 */
[----:B0-----:R-:W-:-:S13]  /*0020*/  ISETP.NE.AND P0, PT, R0, RZ, PT ;  /* 0x000000ff0000720c */ /* 0x001fda0003f05270 */
[----:B------:R-:W-:Y:S05]  /*0030*/  @!P0 EXIT ;  /* 0x000000000000894d */ /* 0x000fea0003800000 */
[----:B------:R-:W-:-:S05]  /*0040*/  IMAD R0, R0, R0, RZ ;  /* 0x0000000000007224 */ /* 0x000fca00078e02ff */
[C---:B------:R-:W-:Y:S02]  /*0050*/  ISETP.GE.U32.AND P0, PT, R0.reuse, 0x4, PT ;  /* 0x000000040000780c */ /* 0x040fe40003f06070 */
[----:B------:R-:W-:-:S11]  /*0060*/  VIMNMX.U32 R0, PT, PT, R0, 0x1, !PT ;  /* 0x0000000100007848 */ /* 0x000fd60007fe0000 */
[----:B------:R-:W-:Y:S05]  /*0070*/  @!P0 BRA `(.L_x_0) ;  /* 0x0000000000c88947 */ /* 0x000fea0003800000 */
[----:B------:R-:W-:-:S05]  /*0080*/  LOP3.LUT R2, R0, 0xfffffffc, RZ, 0xc0, !PT ;  /* 0xfffffffc00027812 */ /* 0x000fca00078ec0ff */
[----:B------:R-:W-:-:S05]  /*0090*/  IMAD.MOV R2, RZ, RZ, -R2 ;  /* 0x000000ffff027224 */ /* 0x000fca00078e0a02 */
[----:B------:R-:W-:-:S13]  /*00a0*/  ISETP.GE.AND P0, PT, R2, RZ, PT ;  /* 0x000000ff0200720c */ /* 0x000fda0003f06270 */
[----:B------:R-:W-:Y:S05]  /*00b0*/  @P0 BRA `(.L_x_1) ;  /* 0x00000000009c0947 */ /* 0x000fea0003800000 */
[----:B------:R-:W-:Y:S01]  /*00c0*/  IMAD.MOV R3, RZ, RZ, -R2 ;  /* 0x000000ffff037224 */ /* 0x000fe200078e0a02 */
[----:B------:R-:W-:-:S04]  /*00d0*/  PLOP3.LUT P0, PT, PT, PT, PT, 0x80, 0x8 ;  /* 0x000000000008781c */ /* 0x000fc80003f0f070 */
[----:B------:R-:W-:-:S13]  /*00e0*/  ISETP.GT.AND P1, PT, R3, 0xc, PT ;  /* 0x0000000c0300780c */ /* 0x000fda0003f24270 */
[----:B------:R-:W-:Y:S05]  /*00f0*/  @!P1 BRA `(.L_x_2) ;  /* 0x0000000000509947 */ /* 0x000fea0003800000 */
[----:B------:R-:W-:-:S13]  /*0100*/  PLOP3.LUT P0, PT, PT, PT, PT, 0x8, 0x80 ;  /* 0x000000000080781c */ /* 0x000fda0003f0e170 */
.L_x_3:
[----:B------:R-:W-:Y:S01]  /*0110*/  BAR.SYNC.DEFER_BLOCKING 0x0 ;  /* 0x0000000000007b1d */ /* 0x000fe20000010000 */
[----:B------:R-:W-:-:S07]  /*0120*/  VIADD R2, R2, 0x10 ;  /* 0x0000001002027836 */ /* 0x000fce0000000000 */
[----:B------:R-:W-:Y:S08]  /*0130*/  BAR.SYNC.DEFER_BLOCKING 0x0 ;  /* 0x0000000000007b1d */ /* 0x000ff00000010000 */
        /* <DEDUP_REMOVED lines=13> */
[----:B------:R-:W-:Y:S01]  /*0210*/  BAR.SYNC.DEFER_BLOCKING 0x0 ;  /* 0x0000000000007b1d */ /* 0x000fe20000010000 */
[----:B------:R-:W-:-:S13]  /*0220*/  ISETP.GE.AND P1, PT, R2, -0xc, PT ;  /* 0xfffffff40200780c */ /* 0x000fda0003f26270 */
[----:B------:R-:W-:Y:S05]  /*0230*/  @!P1 BRA `(.L_x_3) ;  /* 0xfffffffc00b49947 */ /* 0x000fea000383ffff */
.L_x_2:
[----:B------:R-:W-:-:S05]  /*0240*/  IMAD.MOV R3, RZ, RZ, -R2 ;  /* 0x000000ffff037224 */ /* 0x000fca00078e0a02 */
[----:B------:R-:W-:-:S13]  /*0250*/  ISETP.GT.AND P1, PT, R3, 0x4, PT ;  /* 0x000000040300780c */ /* 0x000fda0003f24270 */
[----:B------:R-:W-:Y:S05]  /*0260*/  @!P1 BRA `(.L_x_4) ;  /* 0x0000000000289947 */ /* 0x000fea0003800000 */
        /* <DEDUP_REMOVED lines=8> */
[----:B------:R-:W-:Y:S01]  /*02f0*/  PLOP3.LUT P0, PT, PT, PT, PT, 0x8, 0x80 ;  /* 0x000000000080781c */ /* 0x000fe20003f0e170 */
[----:B------:R-:W-:-:S12]  /*0300*/  VIADD R2, R2, 0x8 ;  /* 0x0000000802027836 */ /* 0x000fd80000000000 */
.L_x_4:
[----:B------:R-:W-:-:S13]  /*0310*/  ISETP.NE.OR P0, PT, R2, RZ, P0 ;  /* 0x000000ff0200720c */ /* 0x000fda0000705670 */
[----:B------:R-:W-:Y:S05]  /*0320*/  @!P0 BRA `(.L_x_0) ;  /* 0x00000000001c8947 */ /* 0x000fea0003800000 */
.L_x_1:
[----:B------:R-:W-:Y:S01]  /*0330*/  BAR.SYNC.DEFER_BLOCKING 0x0 ;  /* 0x0000000000007b1d */ /* 0x000fe20000010000 */
[----:B------:R-:W-:-:S07]  /*0340*/  VIADD R2, R2, 0x4 ;  /* 0x0000000402027836 */ /* 0x000fce0000000000 */
[----:B------:R-:W-:Y:S08]  /*0350*/  BAR.SYNC.DEFER_BLOCKING 0x0 ;  /* 0x0000000000007b1d */ /* 0x000ff00000010000 */
[----:B------:R-:W-:Y:S08]  /*0360*/  BAR.SYNC.DEFER_BLOCKING 0x0 ;  /* 0x0000000000007b1d */ /* 0x000ff00000010000 */
[----:B------:R-:W-:Y:S01]  /*0370*/  BAR.SYNC.DEFER_BLOCKING 0x0 ;  /* 0x0000000000007b1d */ /* 0x000fe20000010000 */
[----:B------:R-:W-:-:S13]  /*0380*/  ISETP.NE.AND P0, PT, R2, RZ, PT ;  /* 0x000000ff0200720c */ /* 0x000fda0003f05270 */
[----:B------:R-:W-:Y:S05]  /*0390*/  @P0 BRA `(.L_x_1) ;  /* 0xfffffffc00e40947 */ /* 0x000fea000383ffff */
.L_x_0:
[----:B------:R-:W-:-:S04]  /*03a0*/  LOP3.LUT R0, R0, 0x1, RZ, 0xc0, !PT ;  /* 0x0000000100007812 */ /* 0x000fc800078ec0ff */
[----:B------:R-:W-:-:S13]  /*03b0*/  ISETP.NE.U32.AND P0, PT, R0, 0x1, PT ;  /* 0x000000010000780c */ /* 0x000fda0003f05070 */
[----:B------:R-:W-:Y:S05]  /*03c0*/  @P0 EXIT ;  /* 0x000000000000094d */ /* 0x000fea0003800000 */
[----:B------:R-:W-:Y:S06]  /*03d0*/  BAR.SYNC.DEFER_BLOCKING 0x0 ;  /* 0x0000000000007b1d */ /* 0x000fec0000010000 */
[----:B------:R-:W-:Y:S05]  /*03e0*/  EXIT ;  /* 0x000000000000794d */ /* 0x000fea0003800000 */
.L_x_5:
[----:B------:R-:W-:-:S00]  /*03f0*/  BRA `(.L_x_5) ;  /* 0xfffffffc00fc7947 */ /* 0x000fc0000383ffff */
[----:B------:R-:W-:-:S00]  /*0400*/  NOP ;  /* 0x0000000000007918 */ /* 0x000fc00000000000 */
[----:B------:R-:W-:-:S00]  /*0410*/  NOP ;  /* 0x0000000000007918 */ /* 0x000fc00000000000 */
[----:B------:R-:W-:-:S00]  /*0420*/  NOP ;  /* 0x0000000000007918 */ /* 0x000fc00000000000 */
[----:B------:R-:W-:-:S00]  /*0430*/  NOP ;  /* 0x0000000000007918 */ /* 0x000fc00000000000 */
[----:B------:R-:W-:-:S00]  /*0440*/  NOP ;  /* 0x0000000000007918 */ /* 0x000fc00000000000 */
[----:B------:R-:W-:-:S00]  /*0450*/  NOP ;  /* 0x0000000000007918 */ /* 0x000fc00000000000 */
[----:B------:R-:W-:-:S00]  /*0460*/  NOP ;  /* 0x0000000000007918 */ /* 0x000fc00000000000 */
[----:B------:R-:W-:-:S00]  /*0470*/  NOP ;  /* 0x0000000000007918 */ /* 0x000fc00000000000 */
.L_x_6:


//--------------------- .nv.shared.reserved.0     --------------------------
	.section	.nv.shared.reserved.0,"aw",@nobits
	.weak		__nv_reservedSMEM_offset_0_alias
	.size		__nv_reservedSMEM_offset_0_alias, 0, 64
	.other		__nv_reservedSMEM_offset_0_alias,@"STO_CUDA_RESERVED_SHARED STV_DEFAULT"
__nv_reservedSMEM_offset_0_alias:
	.zero		0
	.zero		64


//--------------------- .nv.constant0._Z10check_syncPfi --------------------------
	.section	.nv.constant0._Z10check_syncPfi,"a",@progbits
	.sectionflags	@""
	.align	4
.nv.constant0._Z10check_syncPfi:
	.zero		908


//--------------------- SYMBOLS --------------------------

	.type		.nv.reservedSmem.offset0,@object
	.size		.nv.reservedSmem.offset0,0x4
